	.headerflags	@"EF_CUDA_TEXMODE_UNIFIED EF_CUDA_64BIT_ADDRESS EF_CUDA_ACCELERATORS EF_CUDA_SM90 EF_CUDA_VIRTUAL_SM(EF_CUDA_SM90)"
	.elftype	@"ET_EXEC"


//--------------------- .nv.info                  --------------------------
	.section	.nv.info,"",@"SHT_CUDA_INFO"
	.align	4


	//----- nvinfo : EIATTR_REGCOUNT
	.align		4
        /*0000*/ 	.byte	0x04, 0x2f
        /*0002*/ 	.short	(.L_1 - .L_0)
	.align		4
.L_0:
        /*0004*/ 	.word	index@(triton_poi_fused_convolution_relu_16)
        /*0008*/ 	.word	0x0000000c


	//----- nvinfo : EIATTR_MIN_STACK_SIZE
	.align		4
.L_1:
        /*000c*/ 	.byte	0x04, 0x12
        /*000e*/ 	.short	(.L_3 - .L_2)
	.align		4
.L_2:
        /*0010*/ 	.word	index@(triton_poi_fused_convolution_relu_16)
        /*0014*/ 	.word	0x00000000


	//----- nvinfo : EIATTR_FRAME_SIZE
	.align		4
.L_3:
        /*0018*/ 	.byte	0x04, 0x11
        /*001a*/ 	.short	(.L_5 - .L_4)
	.align		4
.L_4:
        /*001c*/ 	.word	index@(triton_poi_fused_convolution_relu_16)
        /*0020*/ 	.word	0x00000000


	//----- nvinfo : EIATTR_MIN_STACK_SIZE
	.align		4
.L_5:
        /*0024*/ 	.byte	0x04, 0x12
        /*0026*/ 	.short	(.L_7 - .L_6)
	.align		4
.L_6:
        /*0028*/ 	.word	index@(triton_poi_fused_convolution_relu_16)
        /*002c*/ 	.word	0x00000000
.L_7:


//--------------------- .nv.info.triton_poi_fused_convolution_relu_16 --------------------------
	.section	.nv.info.triton_poi_fused_convolution_relu_16,"",@"SHT_CUDA_INFO"
	.sectionflags	@""
	.align	4


	//----- nvinfo : EIATTR_CUDA_API_VERSION
	.align		4
        /*0000*/ 	.byte	0x04, 0x37
        /*0002*/ 	.short	(.L_9 - .L_8)
.L_8:
        /*0004*/ 	.word	0x0000007c


	//----- nvinfo : EIATTR_KPARAM_INFO
	.align		4
.L_9:
        /*0008*/ 	.byte	0x04, 0x17
        /*000a*/ 	.short	(.L_11 - .L_10)
.L_10:
        /*000c*/ 	.word	0x00000000
        /*0010*/ 	.short	0x0002
        /*0012*/ 	.short	0x0010
        /*0014*/ 	.byte	0x00, 0xf0, 0x11, 0x00


	//----- nvinfo : EIATTR_KPARAM_INFO
	.align		4
.L_11:
        /*0018*/ 	.byte	0x04, 0x17
        /*001a*/ 	.short	(.L_13 - .L_12)
.L_12:
        /*001c*/ 	.word	0x00000000
        /*0020*/ 	.short	0x0001
        /*0022*/ 	.short	0x0008
        /*0024*/ 	.byte	0x00, 0xf4, 0x21, 0x00


	//----- nvinfo : EIATTR_KPARAM_INFO
	.align		4
.L_13:
        /*0028*/ 	.byte	0x04, 0x17
        /*002a*/ 	.short	(.L_15 - .L_14)
.L_14:
        /*002c*/ 	.word	0x00000000
        /*0030*/ 	.short	0x0000
        /*0032*/ 	.short	0x0000
        /*0034*/ 	.byte	0x00, 0xf4, 0x21, 0x00


	//----- nvinfo : EIATTR_SPARSE_MMA_MASK
	.align		4
.L_15:
        /*0038*/ 	.byte	0x03, 0x50
        /*003a*/ 	.short	0x0000


	//----- nvinfo : EIATTR_MAXREG_COUNT
	.align		4
        /*003c*/ 	.byte	0x03, 0x1b
        /*003e*/ 	.short	0x00ff


	//----- nvinfo : EIATTR_EXIT_INSTR_OFFSETS
	.align		4
        /*0040*/ 	.byte	0x04, 0x1c
        /*0042*/ 	.short	(.L_17 - .L_16)


	//   ....[0]....
.L_16:
        /*0044*/ 	.word	0x000001b0


	//   ....[1]....
        /*0048*/ 	.word	0x000001d0


	//----- nvinfo : EIATTR_REQNTID
	.align		4
.L_17:
        /*004c*/ 	.byte	0x04, 0x10
        /*004e*/ 	.short	(.L_19 - .L_18)
.L_18:
        /*0050*/ 	.word	0x00000020
        /*0054*/ 	.word	0x00000001
        /*0058*/ 	.word	0x00000001


	//----- nvinfo : EIATTR_CBANK_PARAM_SIZE
	.align		4
.L_19:
        /*005c*/ 	.byte	0x03, 0x19
        /*005e*/ 	.short	0x0014


	//----- nvinfo : EIATTR_PARAM_CBANK
	.align		4
        /*0060*/ 	.byte	0x04, 0x0a
        /*0062*/ 	.short	(.L_21 - .L_20)
	.align		4
.L_20:
        /*0064*/ 	.word	index@(.nv.constant0.triton_poi_fused_convolution_relu_16)
        /*0068*/ 	.short	0x0210
        /*006a*/ 	.short	0x0014


	//----- nvinfo : EIATTR_SW_WAR
	.align		4
.L_21:
        /*006c*/ 	.byte	0x04, 0x36
        /*006e*/ 	.short	(.L_23 - .L_22)
.L_22:
        /*0070*/ 	.word	0x00000008
.L_23:


//--------------------- .nv.callgraph             --------------------------
	.section	.nv.callgraph,"",@"SHT_CUDA_CALLGRAPH"
	.align	4
	.sectionentsize	8
	.align		4
        /*0000*/ 	.word	0x00000000
	.align		4
        /*0004*/ 	.word	0xffffffff
	.align		4
        /*0008*/ 	.word	0x00000000
	.align		4
        /*000c*/ 	.word	0xfffffffe
	.align		4
        /*0010*/ 	.word	0x00000000
	.align		4
        /*0014*/ 	.word	0xfffffffd
	.align		4
        /*0018*/ 	.word	0x00000000
	.align		4
        /*001c*/ 	.word	0xfffffffc


//--------------------- .text.triton_poi_fused_convolution_relu_16 --------------------------
	.section	.text.triton_poi_fused_convolution_relu_16,"ax",@progbits
	.align	128
        .global         triton_poi_fused_convolution_relu_16
        .type           triton_poi_fused_convolution_relu_16,@function
        .size           triton_poi_fused_convolution_relu_16,(.L_x_1 - triton_poi_fused_convolution_relu_16)
        .other          triton_poi_fused_convolution_relu_16,@"STO_CUDA_ENTRY STV_DEFAULT"
triton_poi_fused_convolution_relu_16:
.text.triton_poi_fused_convolution_relu_16:
[----:B------:R-:W0:Y:S02]  /*0000*/  LDC R1, c[0x0][0x28] ;  /* 0x00000a00ff017b82 */ /* 0x000e240000000800 */
[----:B------:R-:W1:Y:S01]  /*0010*/  S2R R0, SR_TID.X ;  /* 0x0000000000007919 */ /* 0x000e620000002100 */
[----:B------:R-:W2:Y:S01]  /*0020*/  LDC.64 R2, c[0x0][0x210] ;  /* 0x00008400ff027b82 */ /* 0x000ea20000000a00 */
[----:B------:R-:W-:Y:S01]  /*0030*/  ULDC.64 UR4, c[0x0][0x208] ;  /* 0x0000820000047ab9 */ /* 0x000fe20000000a00 */
[----:B------:R-:W3:Y:S06]  /*0040*/  S2R R7, SR_CTAID.X ;  /* 0x0000000000077919 */ /* 0x000eec0000002500 */
[----:B------:R-:W4:Y:S01]  /*0050*/  LDC.64 R4, c[0x0][0x218] ;  /* 0x00008600ff047b82 */ /* 0x000f220000000a00 */
[----:B-1----:R-:W-:Y:S01]  /*0060*/  IMAD.SHL.U32 R0, R0, 0x2, RZ ;  /* 0x0000000200007824 */ /* 0x002fe200078e00ff */
[----:B---3--:R-:W-:-:S04]  /*0070*/  SHF.R.S32.HI R6, RZ, 0x19, R7 ;  /* 0x00000019ff067819 */ /* 0x008fc80000011407 */
[----:B------:R-:W-:-:S05]  /*0080*/  LOP3.LUT R0, R0, 0x3e, RZ, 0xc0, !PT ;  /* 0x0000003e00007812 */ /* 0x000fca00078ec0ff */
[----:B------:R-:W-:Y:S01]  /*0090*/  IMAD R7, R7, 0x40, R0 ;  /* 0x0000004007077824 */ /* 0x000fe200078e0200 */
[----:B------:R-:W-:-:S03]  /*00a0*/  SGXT R0, R6, 0x1 ;  /* 0x000000010600781a */ /* 0x000fc60000000200 */
[C---:B--2---:R-:W-:Y:S01]  /*00b0*/  IMAD.WIDE R2, R7.reuse, 0x4, R2 ;  /* 0x0000000407027825 */ /* 0x044fe200078e0202 */
[----:B------:R-:W-:Y:S02]  /*00c0*/  LEA.HI R0, R0, R7, RZ, 0x4 ;  /* 0x0000000700007211 */ /* 0x000fe400078f20ff */
[----:B------:R-:W-:Y:S02]  /*00d0*/  ISETP.GE.AND P2, PT, R7, 0x40, PT ;  /* 0x000000400700780c */ /* 0x000fe40003f46270 */
[----:B------:R-:W-:-:S05]  /*00e0*/  LOP3.LUT R0, R0, 0xfffffff0, RZ, 0xc0, !PT ;  /* 0xfffffff000007812 */ /* 0x000fca00078ec0ff */
[----:B------:R-:W-:Y:S01]  /*00f0*/  IMAD.IADD R9, R7, 0x1, -R0 ;  /* 0x0000000107097824 */ /* 0x000fe200078e0a00 */
[----:B------:R-:W-:-:S03]  /*0100*/  CS2R R6, SRZ ;  /* 0x0000000000067805 */ /* 0x000fc6000001ff00 */
[----:B----4-:R-:W-:Y:S01]  /*0110*/  IMAD.WIDE R4, R9, 0x4, R4 ;  /* 0x0000000409047825 */ /* 0x010fe200078e0204 */
[----:B------:R-:W-:Y:S02]  /*0120*/  CS2R R8, SRZ ;  /* 0x0000000000087805 */ /* 0x000fe4000001ff00 */
[----:B------:R-:W2:Y:S04]  /*0130*/  @!P2 LDG.E.64 R6, desc[UR4][R2.64] ;  /* 0x000000040206a981 */ /* 0x000ea8000c1e1b00 */
[----:B------:R-:W2:Y:S02]  /*0140*/  @!P2 LDG.E.EL.64 R8, desc[UR4][R4.64] ;  /* 0x000000040408a981 */ /* 0x000ea4000c2e1b00 */
[----:B--2---:R-:W-:Y:S01]  /*0150*/  FSETP.GEU.AND P0, PT, R6, -R8, PT ;  /* 0x800000080600720b */ /* 0x004fe20003f0e000 */
[----:B------:R-:W-:Y:S01]  /*0160*/  FADD R6, R8, R6 ;  /* 0x0000000608067221 */ /* 0x000fe20000000000 */
[----:B------:R-:W-:Y:S01]  /*0170*/  FADD R0, R9, R7 ;  /* 0x0000000709007221 */ /* 0x000fe20000000000 */
[----:B------:R-:W-:-:S03]  /*0180*/  FSETP.GEU.AND P1, PT, R7, -R9, PT ;  /* 0x800000090700720b */ /* 0x000fc60003f2e000 */
[----:B------:R-:W-:Y:S02]  /*0190*/  FSEL R6, R6, RZ, P0 ;  /* 0x000000ff06067208 */ /* 0x000fe40000000000 */
[----:B------:R-:W-:Y:S01]  /*01a0*/  FSEL R7, R0, RZ, P1 ;  /* 0x000000ff00077208 */ /* 0x000fe20000800000 */
[----:B------:R-:W-:Y:S07]  /*01b0*/  @P2 EXIT ;  /* 0x000000000000294d */ /* 0x000fee0003800000 */
[----:B------:R-:W-:Y:S01]  /*01c0*/  STG.E.64 desc[UR4][R2.64], R6 ;  /* 0x0000000602007986 */ /* 0x000fe2000c101b04 */
[----:B------:R-:W-:Y:S05]  /*01d0*/  EXIT ;  /* 0x000000000000794d */ /* 0x000fea0003800000 */
.L_x_0:
[----:B------:R-:W-:-:S00]  /*01e0*/  BRA `(.L_x_0) ;  /* 0xfffffffc00fc7947 */ /* 0x000fc0000383ffff */
[----:B------:R-:W-:-:S00]  /*01f0*/  NOP ;  /* 0x0000000000007918 */ /* 0x000fc00000000000 */
        /* <DEDUP_REMOVED lines=8> */
.L_x_1:


//--------------------- .nv.constant0.triton_poi_fused_convolution_relu_16 --------------------------
	.section	.nv.constant0.triton_poi_fused_convolution_relu_16,"a",@progbits
	.sectionflags	@""
	.align	4
.nv.constant0.triton_poi_fused_convolution_relu_16:
	.zero		548
